//
// Generated by NVIDIA NVVM Compiler
//
// Compiler Build ID: CL-36424714
// Cuda compilation tools, release 13.0, V13.0.88
// Based on NVVM 20.0.0
//

.version 9.0
.target sm_100
.address_size 64

	// .globl	_Z5PrintPi
.extern .func  (.param .b32 func_retval0) vprintf
(
	.param .b64 vprintf_param_0,
	.param .b64 vprintf_param_1
)
;
.global .align 1 .b8 $str[10] = {65, 91, 37, 100, 93, 61, 37, 100, 10};
.global .align 1 .b8 $str$1[24] = {61, 61, 61, 61, 61, 61, 61, 61, 61, 61, 61, 61, 61, 61, 61, 61, 61, 61, 61, 61, 61, 61, 10};

.visible .entry _Z5PrintPi(
	.param .u64 .ptr .align 1 _Z5PrintPi_param_0
)
{
	.local .align 8 .b8 	__local_depot0[8];
	.reg .b64 	%SP;
	.reg .b64 	%SPL;
	.reg .pred 	%p<2>;
	.reg .b32 	%r<7>;
	.reg .b64 	%rd<11>;

	mov.u64 	%SPL, __local_depot0;
	cvta.local.u64 	%SP, %SPL;
	ld.param.u64 	%rd1, [_Z5PrintPi_param_0];
	cvta.to.global.u64 	%rd2, %rd1;
	add.u64 	%rd3, %SP, 0;
	add.u64 	%rd4, %SPL, 0;
	mov.u32 	%r1, %tid.x;
	mul.wide.u32 	%rd5, %r1, 4;
	add.s64 	%rd6, %rd2, %rd5;
	ld.global.u32 	%r2, [%rd6];
	st.local.v2.u32 	[%rd4], {%r1, %r2};
	mov.u64 	%rd7, $str;
	cvta.global.u64 	%rd8, %rd7;
	{ // callseq 0, 0
	.param .b64 param0;
	st.param.b64 	[param0], %rd8;
	.param .b64 param1;
	st.param.b64 	[param1], %rd3;
	.param .b32 retval0;
	call.uni (retval0), 
	vprintf, 
	(
	param0, 
	param1
	);
	ld.param.b32 	%r3, [retval0];
	} // callseq 0
	setp.ne.s32 	%p1, %r1, 0;
	@%p1 bra 	$L__BB0_2;
	mov.u64 	%rd9, $str$1;
	cvta.global.u64 	%rd10, %rd9;
	{ // callseq 1, 0
	.param .b64 param0;
	st.param.b64 	[param0], %rd10;
	.param .b64 param1;
	st.param.b64 	[param1], 0;
	.param .b32 retval0;
	call.uni (retval0), 
	vprintf, 
	(
	param0, 
	param1
	);
	ld.param.b32 	%r5, [retval0];
	} // callseq 1
$L__BB0_2:
	ret;

}


// ===== COMPILED SASS (sm_100) =====

	.target	sm_100

	.elftype	@"ET_EXEC"


//--------------------- .note.nv.tkinfo           --------------------------
	.section	.note.nv.tkinfo,"",@"SHT_NOTE"
	.sectionflags	@"SHF_NOTE_NV_TKINFO"
	.tkinfo
        /*0018*/ 	.word	0x00000002
        /*0030*/ 	.string	""
        /*0030*/ 	.string	"ptxas"
        /*0030*/ 	.string	"Cuda compilation tools, release 13.0, V13.0.88"
        /*0030*/ 	.string	"Build cuda_13.0.r13.0/compiler.36424714_0"
        /*0030*/ 	.string	"-arch sm_100 -m 64 "



//--------------------- .note.nv.cuinfo           --------------------------
	.section	.note.nv.cuinfo,"",@"SHT_NOTE"
	.sectionflags	@"SHF_NOTE_NV_CUINFO"
        /*0018*/ 	.short	0x0002
        /*001a*/ 	.short	0x0064
        /*001c*/ 	.short	0x0082
	.zero		2


//--------------------- .nv.info                  --------------------------
	.section	.nv.info,"",@"SHT_CUDA_INFO"
	.align	4


	//----- nvinfo : EIATTR_REGCOUNT
	.align		4
        /*0000*/ 	.byte	0x04, 0x2f
        /*0002*/ 	.short	(.L_3 - .L_2)
	.align		4
.L_2:
        /*0004*/ 	.word	index@(_Z5PrintPi)
        /*0008*/ 	.word	0x00000018


	//----- nvinfo : EIATTR_FRAME_SIZE
	.align		4
.L_3:
        /*000c*/ 	.byte	0x04, 0x11
        /*000e*/ 	.short	(.L_5 - .L_4)
	.align		4
.L_4:
        /*0010*/ 	.word	index@(_Z5PrintPi)
        /*0014*/ 	.word	0x00000008


	//----- nvinfo : EIATTR_MIN_STACK_SIZE
	.align		4
.L_5:
        /*0018*/ 	.byte	0x04, 0x12
        /*001a*/ 	.short	(.L_7 - .L_6)
	.align		4
.L_6:
        /*001c*/ 	.word	index@(_Z5PrintPi)
        /*0020*/ 	.word	0x00000008
.L_7:


//--------------------- .nv.compat                --------------------------
	.section	.nv.compat,"",@"SHT_CUDA_COMPAT_INFO"
	.align	4
        /*0000*/ 	.byte	0x02, 0x09, 0x00, 0x00, 0x02, 0x02, 0x01, 0x00, 0x02, 0x05, 0x05, 0x00, 0x03, 0x07, 0x01, 0x01
        /*0010*/ 	.byte	0x02, 0x03, 0x00, 0x00, 0x02, 0x06, 0x01, 0x00, 0x04, 0x0b, 0x08, 0x00, 0x09, 0x00, 0x00, 0x00
        /*0020*/ 	.byte	0x00, 0x00, 0x00, 0x00


//--------------------- .nv.info._Z5PrintPi       --------------------------
	.section	.nv.info._Z5PrintPi,"",@"SHT_CUDA_INFO"
	.sectionflags	@""
	.align	4


	//----- nvinfo : EIATTR_CUDA_API_VERSION
	.align		4
        /*0000*/ 	.byte	0x04, 0x37
        /*0002*/ 	.short	(.L_9 - .L_8)
.L_8:
        /*0004*/ 	.word	0x00000082


	//----- nvinfo : EIATTR_KPARAM_INFO
	.align		4
.L_9:
        /*0008*/ 	.byte	0x04, 0x17
        /*000a*/ 	.short	(.L_11 - .L_10)
.L_10:
        /*000c*/ 	.word	0x00000000
        /*0010*/ 	.short	0x0000
        /*0012*/ 	.short	0x0000
        /*0014*/ 	.byte	0x00, 0xf5, 0x21, 0x00


	//----- nvinfo : EIATTR_SPARSE_MMA_MASK
	.align		4
.L_11:
        /*0018*/ 	.byte	0x03, 0x50
        /*001a*/ 	.short	0x0000


	//----- nvinfo : EIATTR_MAXREG_COUNT
	.align		4
        /*001c*/ 	.byte	0x03, 0x1b
        /*001e*/ 	.short	0x00ff


	//----- nvinfo : EIATTR_EXTERNS
	.align		4
        /*0020*/ 	.byte	0x04, 0x0f
        /*0022*/ 	.short	(.L_13 - .L_12)


	//   ....[0]....
	.align		4
.L_12:
        /*0024*/ 	.word	index@(vprintf)


	//----- nvinfo : EIATTR_MERCURY_ISA_VERSION
	.align		4
.L_13:
        /*0028*/ 	.byte	0x03, 0x5f
        /*002a*/ 	.short	0x0101


	//----- nvinfo : EIATTR_VRC_CTA_INIT_COUNT
	.align		4
        /*002c*/ 	.byte	0x02, 0x4a
	.zero		1
	.zero		1


	//----- nvinfo : EIATTR_SYSCALL_OFFSETS
	.align		4
        /*0030*/ 	.byte	0x04, 0x46
        /*0032*/ 	.short	(.L_15 - .L_14)


	//   ....[0]....
.L_14:
        /*0034*/ 	.word	0x00000120


	//   ....[1]....
        /*0038*/ 	.word	0x000001b0


	//----- nvinfo : EIATTR_EXIT_INSTR_OFFSETS
	.align		4
.L_15:
        /*003c*/ 	.byte	0x04, 0x1c
        /*003e*/ 	.short	(.L_17 - .L_16)


	//   ....[0]....
.L_16:
        /*0040*/ 	.word	0x00000140


	//   ....[1]....
        /*0044*/ 	.word	0x000001c0


	//----- nvinfo : EIATTR_CRS_STACK_SIZE
	.align		4
.L_17:
        /*0048*/ 	.byte	0x04, 0x1e
        /*004a*/ 	.short	(.L_19 - .L_18)
.L_18:
        /*004c*/ 	.word	0x00000000


	//----- nvinfo : EIATTR_CBANK_PARAM_SIZE
	.align		4
.L_19:
        /*0050*/ 	.byte	0x03, 0x19
        /*0052*/ 	.short	0x0008


	//----- nvinfo : EIATTR_PARAM_CBANK
	.align		4
        /*0054*/ 	.byte	0x04, 0x0a
        /*0056*/ 	.short	(.L_21 - .L_20)
	.align		4
.L_20:
        /*0058*/ 	.word	index@(.nv.constant0._Z5PrintPi)
        /*005c*/ 	.short	0x0380
        /*005e*/ 	.short	0x0008


	//----- nvinfo : EIATTR_SW_WAR
	.align		4
.L_21:
        /*0060*/ 	.byte	0x04, 0x36
        /*0062*/ 	.short	(.L_23 - .L_22)
.L_22:
        /*0064*/ 	.word	0x00000008
.L_23:


//--------------------- .nv.callgraph             --------------------------
	.section	.nv.callgraph,"",@"SHT_CUDA_CALLGRAPH"
	.align	4
	.sectionentsize	8
	.align		4
        /*0000*/ 	.word	0x00000000
	.align		4
        /*0004*/ 	.word	0xffffffff
	.align		4
        /*0008*/ 	.word	index@(_Z5PrintPi)
	.align		4
        /*000c*/ 	.word	index@(vprintf)
	.align		4
        /*0010*/ 	.word	0x00000000
	.align		4
        /*0014*/ 	.word	0xfffffffe
	.align		4
        /*0018*/ 	.word	0x00000000
	.align		4
        /*001c*/ 	.word	0xfffffffd
	.align		4
        /*0020*/ 	.word	0x00000000
	.align		4
        /*0024*/ 	.word	0xfffffffc


//--------------------- .nv.constant4             --------------------------
	.section	.nv.constant4,"a",@progbits
	.align	8
	.align		8
.nv.constant4:
        /*0000*/ 	.dword	vprintf
	.align		8
        /*0008*/ 	.dword	$str
	.align		8
        /*0010*/ 	.dword	$str$1


//--------------------- .text._Z5PrintPi          --------------------------
	.section	.text._Z5PrintPi,"ax",@progbits
	.align	128
        .global         _Z5PrintPi
        .type           _Z5PrintPi,@function
        .size           _Z5PrintPi,(.L_x_3 - _Z5PrintPi)
        .other          _Z5PrintPi,@"STO_CUDA_ENTRY STV_DEFAULT"
_Z5PrintPi:
.text._Z5PrintPi:
[----:B------:R-:W0:Y:S01]  /*0000*/  LDC R1, c[0x0][0x37c] ;  /* 0x0000df00ff017b82 */ /* 0x000e220000000800 */
[----:B------:R-:W1:Y:S07]  /*0010*/  S2R R18, SR_TID.X ;  /* 0x0000000000127919 */ /* 0x000e6e0000002100 */
[----:B------:R-:W1:Y:S01]  /*0020*/  LDC.64 R2, c[0x0][0x380] ;  /* 0x0000e000ff027b82 */ /* 0x000e620000000a00 */
[----:B------:R-:W2:Y:S01]  /*0030*/  LDCU.64 UR4, c[0x0][0x358] ;  /* 0x00006b00ff0477ac */ /* 0x000ea20008000a00 */
[----:B0-----:R-:W-:Y:S01]  /*0040*/  VIADD R1, R1, 0xfffffff8 ;  /* 0xfffffff801017836 */ /* 0x001fe20000000000 */
[----:B------:R-:W0:Y:S01]  /*0050*/  LDCU.64 UR6, c[0x4][0x8] ;  /* 0x01000100ff0677ac */ /* 0x000e220008000a00 */
[----:B-1----:R-:W-:-:S05]  /*0060*/  IMAD.WIDE.U32 R2, R18, 0x4, R2 ;  /* 0x0000000412027825 */ /* 0x002fca00078e0002 */
[----:B--2---:R-:W2:Y:S01]  /*0070*/  LDG.E R19, desc[UR4][R2.64] ;  /* 0x0000000402137981 */ /* 0x004ea2000c1e1900 */
[----:B------:R-:W-:Y:S01]  /*0080*/  MOV R16, 0x0 ;  /* 0x0000000000107802 */ /* 0x000fe20000000f00 */
[----:B------:R-:W1:Y:S01]  /*0090*/  LDCU UR4, c[0x0][0x2f8] ;  /* 0x00005f00ff0477ac */ /* 0x000e620008000800 */
[----:B0-----:R-:W-:Y:S02]  /*00a0*/  IMAD.U32 R4, RZ, RZ, UR6 ;  /* 0x00000006ff047e24 */ /* 0x001fe4000f8e00ff */
[----:B------:R0:W3:Y:S01]  /*00b0*/  LDC.64 R8, c[0x4][R16] ;  /* 0x0100000010087b82 */ /* 0x0000e20000000a00 */
[----:B------:R-:W4:Y:S01]  /*00c0*/  LDCU UR5, c[0x0][0x2fc] ;  /* 0x00005f80ff0577ac */ /* 0x000f220008000800 */
[----:B------:R-:W-:Y:S01]  /*00d0*/  IMAD.U32 R5, RZ, RZ, UR7 ;  /* 0x00000007ff057e24 */ /* 0x000fe2000f8e00ff */
[----:B-1----:R-:W-:-:S04]  /*00e0*/  IADD3 R6, P0, PT, R1, UR4, RZ ;  /* 0x0000000401067c10 */ /* 0x002fc8000ff1e0ff */
[----:B----4-:R-:W-:Y:S01]  /*00f0*/  IADD3.X R7, PT, PT, RZ, UR5, RZ, P0, !PT ;  /* 0x00000005ff077c10 */ /* 0x010fe200087fe4ff */
[----:B--23--:R0:W-:Y:S08]  /*0100*/  STL.64 [R1], R18 ;  /* 0x0000001201007387 */ /* 0x00c1f00000100a00 */
[----:B------:R-:W-:-:S07]  /*0110*/  LEPC R20, `(.L_x_0) ;  /* 0x000000001014794e */ /* 0x000fce0000000000 */
[----:B0-----:R-:W-:Y:S05]  /*0120*/  CALL.ABS.NOINC R8 ;  /* 0x0000000008007343 */ /* 0x001fea0003c00000 */
.L_x_0:
[----:B------:R-:W-:-:S13]  /*0130*/  ISETP.NE.AND P0, PT, R18, RZ, PT ;  /* 0x000000ff1200720c */ /* 0x000fda0003f05270 */
[----:B------:R-:W-:Y:S05]  /*0140*/  @P0 EXIT ;  /* 0x000000000000094d */ /* 0x000fea0003800000 */
[----:B------:R-:W0:Y:S01]  /*0150*/  LDC.64 R16, c[0x4][R16] ;  /* 0x0100000010107b82 */ /* 0x000e220000000a00 */
[----:B------:R-:W1:Y:S01]  /*0160*/  LDCU.64 UR4, c[0x4][0x10] ;  /* 0x01000200ff0477ac */ /* 0x000e620008000a00 */
[----:B------:R-:W-:Y:S01]  /*0170*/  CS2R R6, SRZ ;  /* 0x0000000000067805 */ /* 0x000fe2000001ff00 */
[----:B-1----:R-:W-:Y:S01]  /*0180*/  IMAD.U32 R4, RZ, RZ, UR4 ;  /* 0x00000004ff047e24 */ /* 0x002fe2000f8e00ff */
[----:B------:R-:W-:-:S07]  /*0190*/  MOV R5, UR5 ;  /* 0x0000000500057c02 */ /* 0x000fce0008000f00 */
[----:B------:R-:W-:-:S07]  /*01a0*/  LEPC R20, `(.L_x_1) ;  /* 0x000000001014794e */ /* 0x000fce0000000000 */
[----:B0-----:R-:W-:Y:S05]  /*01b0*/  CALL.ABS.NOINC R16 ;  /* 0x0000000010007343 */ /* 0x001fea0003c00000 */
.L_x_1:
[----:B------:R-:W-:Y:S05]  /*01c0*/  EXIT ;  /* 0x000000000000794d */ /* 0x000fea0003800000 */
.L_x_2:
[----:B------:R-:W-:-:S00]  /*01d0*/  BRA `(.L_x_2) ;  /* 0xfffffffc00fc7947 */ /* 0x000fc0000383ffff */
[----:B------:R-:W-:-:S00]  /*01e0*/  NOP ;  /* 0x0000000000007918 */ /* 0x000fc00000000000 */
        /* <DEDUP_REMOVED lines=9> */
.L_x_3:


//--------------------- .nv.global.init           --------------------------
	.section	.nv.global.init,"aw",@progbits
.nv.global.init:
	.type		$str,@object
	.size		$str,($str$1 - $str)
$str:
        /*0000*/ 	.byte	0x41, 0x5b, 0x25, 0x64, 0x5d, 0x3d, 0x25, 0x64, 0x0a, 0x00
	.type		$str$1,@object
	.size		$str$1,(.L_1 - $str$1)
$str$1:
        /*000a*/ 	.byte	0x3d, 0x3d, 0x3d, 0x3d, 0x3d, 0x3d, 0x3d, 0x3d, 0x3d, 0x3d, 0x3d, 0x3d, 0x3d, 0x3d, 0x3d, 0x3d
        /*001a*/ 	.byte	0x3d, 0x3d, 0x3d, 0x3d, 0x3d, 0x3d, 0x0a, 0x00
.L_1:


//--------------------- .nv.shared.reserved.0     --------------------------
	.section	.nv.shared.reserved.0,"aw",@nobits
	.weak		__nv_reservedSMEM_offset_0_alias
	.size		__nv_reservedSMEM_offset_0_alias, 0, 64
	.other		__nv_reservedSMEM_offset_0_alias,@"STO_CUDA_RESERVED_SHARED STV_DEFAULT"
__nv_reservedSMEM_offset_0_alias:
	.zero		0
	.zero		64


//--------------------- .nv.constant0._Z5PrintPi  --------------------------
	.section	.nv.constant0._Z5PrintPi,"a",@progbits
	.sectionflags	@""
	.align	4
.nv.constant0._Z5PrintPi:
	.zero		904


//--------------------- SYMBOLS --------------------------

	.type		.nv.reservedSmem.offset0,@object
	.size		.nv.reservedSmem.offset0,0x4
	.type		vprintf,@function
